	.headerflags	@"EF_CUDA_TEXMODE_UNIFIED EF_CUDA_64BIT_ADDRESS EF_CUDA_ACCELERATORS EF_CUDA_SM90 EF_CUDA_VIRTUAL_SM(EF_CUDA_SM90)"
	.elftype	@"ET_EXEC"


//--------------------- .nv.info                  --------------------------
	.section	.nv.info,"",@"SHT_CUDA_INFO"
	.align	4


	//----- nvinfo : EIATTR_REGCOUNT
	.align		4
        /*0000*/ 	.byte	0x04, 0x2f
        /*0002*/ 	.short	(.L_3 - .L_2)
	.align		4
.L_2:
        /*0004*/ 	.word	index@(triton_poi_fused__native_batch_norm_legit_no_training_relu_17)
        /*0008*/ 	.word	0x00000010


	//----- nvinfo : EIATTR_MIN_STACK_SIZE
	.align		4
.L_3:
        /*000c*/ 	.byte	0x04, 0x12
        /*000e*/ 	.short	(.L_5 - .L_4)
	.align		4
.L_4:
        /*0010*/ 	.word	index@(triton_poi_fused__native_batch_norm_legit_no_training_relu_17)
        /*0014*/ 	.word	0x00000000


	//----- nvinfo : EIATTR_FRAME_SIZE
	.align		4
.L_5:
        /*0018*/ 	.byte	0x04, 0x11
        /*001a*/ 	.short	(.L_7 - .L_6)
	.align		4
.L_6:
        /*001c*/ 	.word	index@(triton_poi_fused__native_batch_norm_legit_no_training_relu_17)
        /*0020*/ 	.word	0x00000000


	//----- nvinfo : EIATTR_MIN_STACK_SIZE
	.align		4
.L_7:
        /*0024*/ 	.byte	0x04, 0x12
        /*0026*/ 	.short	(.L_9 - .L_8)
	.align		4
.L_8:
        /*0028*/ 	.word	index@(triton_poi_fused__native_batch_norm_legit_no_training_relu_17)
        /*002c*/ 	.word	0x00000000
.L_9:


//--------------------- .nv.info.triton_poi_fused__native_batch_norm_legit_no_training_relu_17 --------------------------
	.section	.nv.info.triton_poi_fused__native_batch_norm_legit_no_training_relu_17,"",@"SHT_CUDA_INFO"
	.sectionflags	@""
	.align	4


	//----- nvinfo : EIATTR_CUDA_API_VERSION
	.align		4
        /*0000*/ 	.byte	0x04, 0x37
        /*0002*/ 	.short	(.L_11 - .L_10)
.L_10:
        /*0004*/ 	.word	0x0000007c


	//----- nvinfo : EIATTR_KPARAM_INFO
	.align		4
.L_11:
        /*0008*/ 	.byte	0x04, 0x17
        /*000a*/ 	.short	(.L_13 - .L_12)
.L_12:
        /*000c*/ 	.word	0x00000000
        /*0010*/ 	.short	0x0006
        /*0012*/ 	.short	0x0030
        /*0014*/ 	.byte	0x00, 0xf0, 0x11, 0x00


	//----- nvinfo : EIATTR_KPARAM_INFO
	.align		4
.L_13:
        /*0018*/ 	.byte	0x04, 0x17
        /*001a*/ 	.short	(.L_15 - .L_14)
.L_14:
        /*001c*/ 	.word	0x00000000
        /*0020*/ 	.short	0x0005
        /*0022*/ 	.short	0x0028
        /*0024*/ 	.byte	0x00, 0xf4, 0x21, 0x00


	//----- nvinfo : EIATTR_KPARAM_INFO
	.align		4
.L_15:
        /*0028*/ 	.byte	0x04, 0x17
        /*002a*/ 	.short	(.L_17 - .L_16)
.L_16:
        /*002c*/ 	.word	0x00000000
        /*0030*/ 	.short	0x0004
        /*0032*/ 	.short	0x0020
        /*0034*/ 	.byte	0x00, 0xf4, 0x21, 0x00


	//----- nvinfo : EIATTR_KPARAM_INFO
	.align		4
.L_17:
        /*0038*/ 	.byte	0x04, 0x17
        /*003a*/ 	.short	(.L_19 - .L_18)
.L_18:
        /*003c*/ 	.word	0x00000000
        /*0040*/ 	.short	0x0003
        /*0042*/ 	.short	0x0018
        /*0044*/ 	.byte	0x00, 0xf4, 0x21, 0x00


	//----- nvinfo : EIATTR_KPARAM_INFO
	.align		4
.L_19:
        /*0048*/ 	.byte	0x04, 0x17
        /*004a*/ 	.short	(.L_21 - .L_20)
.L_20:
        /*004c*/ 	.word	0x00000000
        /*0050*/ 	.short	0x0002
        /*0052*/ 	.short	0x0010
        /*0054*/ 	.byte	0x00, 0xf4, 0x21, 0x00


	//----- nvinfo : EIATTR_KPARAM_INFO
	.align		4
.L_21:
        /*0058*/ 	.byte	0x04, 0x17
        /*005a*/ 	.short	(.L_23 - .L_22)
.L_22:
        /*005c*/ 	.word	0x00000000
        /*0060*/ 	.short	0x0001
        /*0062*/ 	.short	0x0008
        /*0064*/ 	.byte	0x00, 0xf4, 0x21, 0x00


	//----- nvinfo : EIATTR_KPARAM_INFO
	.align		4
.L_23:
        /*0068*/ 	.byte	0x04, 0x17
        /*006a*/ 	.short	(.L_25 - .L_24)
.L_24:
        /*006c*/ 	.word	0x00000000
        /*0070*/ 	.short	0x0000
        /*0072*/ 	.short	0x0000
        /*0074*/ 	.byte	0x00, 0xf4, 0x21, 0x00


	//----- nvinfo : EIATTR_SPARSE_MMA_MASK
	.align		4
.L_25:
        /*0078*/ 	.byte	0x03, 0x50
        /*007a*/ 	.short	0x0000


	//----- nvinfo : EIATTR_MAXREG_COUNT
	.align		4
        /*007c*/ 	.byte	0x03, 0x1b
        /*007e*/ 	.short	0x00ff


	//----- nvinfo : EIATTR_EXIT_INSTR_OFFSETS
	.align		4
        /*0080*/ 	.byte	0x04, 0x1c
        /*0082*/ 	.short	(.L_27 - .L_26)


	//   ....[0]....
.L_26:
        /*0084*/ 	.word	0x000002d0


	//----- nvinfo : EIATTR_REQNTID
	.align		4
.L_27:
        /*0088*/ 	.byte	0x04, 0x10
        /*008a*/ 	.short	(.L_29 - .L_28)
.L_28:
        /*008c*/ 	.word	0x00000080
        /*0090*/ 	.word	0x00000001
        /*0094*/ 	.word	0x00000001


	//----- nvinfo : EIATTR_CBANK_PARAM_SIZE
	.align		4
.L_29:
        /*0098*/ 	.byte	0x03, 0x19
        /*009a*/ 	.short	0x0034


	//----- nvinfo : EIATTR_PARAM_CBANK
	.align		4
        /*009c*/ 	.byte	0x04, 0x0a
        /*009e*/ 	.short	(.L_31 - .L_30)
	.align		4
.L_30:
        /*00a0*/ 	.word	index@(.nv.constant0.triton_poi_fused__native_batch_norm_legit_no_training_relu_17)
        /*00a4*/ 	.short	0x0210
        /*00a6*/ 	.short	0x0034


	//----- nvinfo : EIATTR_SW_WAR
	.align		4
.L_31:
        /*00a8*/ 	.byte	0x04, 0x36
        /*00aa*/ 	.short	(.L_33 - .L_32)
.L_32:
        /*00ac*/ 	.word	0x00000008
.L_33:


//--------------------- .nv.callgraph             --------------------------
	.section	.nv.callgraph,"",@"SHT_CUDA_CALLGRAPH"
	.align	4
	.sectionentsize	8
	.align		4
        /*0000*/ 	.word	0x00000000
	.align		4
        /*0004*/ 	.word	0xffffffff
	.align		4
        /*0008*/ 	.word	0x00000000
	.align		4
        /*000c*/ 	.word	0xfffffffe
	.align		4
        /*0010*/ 	.word	0x00000000
	.align		4
        /*0014*/ 	.word	0xfffffffd
	.align		4
        /*0018*/ 	.word	0x00000000
	.align		4
        /*001c*/ 	.word	0xfffffffc


//--------------------- .nv.constant4             --------------------------
	.section	.nv.constant4,"a",@progbits
	.align	8
	.align		8
.nv.constant4:
        /*0000*/ 	.dword	_$_str
	.align		8
        /*0008*/ 	.dword	_$_str_$_2


//--------------------- .text.triton_poi_fused__native_batch_norm_legit_no_training_relu_17 --------------------------
	.section	.text.triton_poi_fused__native_batch_norm_legit_no_training_relu_17,"ax",@progbits
	.align	128
        .global         triton_poi_fused__native_batch_norm_legit_no_training_relu_17
        .type           triton_poi_fused__native_batch_norm_legit_no_training_relu_17,@function
        .size           triton_poi_fused__native_batch_norm_legit_no_training_relu_17,(.L_x_1 - triton_poi_fused__native_batch_norm_legit_no_training_relu_17)
        .other          triton_poi_fused__native_batch_norm_legit_no_training_relu_17,@"STO_CUDA_ENTRY STV_DEFAULT"
triton_poi_fused__native_batch_norm_legit_no_training_relu_17:
.text.triton_poi_fused__native_batch_norm_legit_no_training_relu_17:
[----:B------:R-:W-:Y:S01]  /*0000*/  LDC R1, c[0x0][0x28] ;  /* 0x00000a00ff017b82 */ /* 0x000fe20000000800 */
[----:B------:R-:W1:Y:S07]  /*0010*/  S2R R0, SR_TID.X ;  /* 0x0000000000007919 */ /* 0x000e6e0000002100 */
[----:B------:R-:W2:Y:S01]  /*0020*/  LDC.64 R6, c[0x0][0x220] ;  /* 0x00008800ff067b82 */ /* 0x000ea20000000a00 */
[----:B------:R-:W-:Y:S01]  /*0030*/  ULDC.64 UR4, c[0x0][0x208] ;  /* 0x0000820000047ab9 */ /* 0x000fe20000000a00 */
[----:B------:R-:W3:Y:S06]  /*0040*/  S2R R3, SR_CTAID.X ;  /* 0x0000000000037919 */ /* 0x000eec0000002500 */
[----:B------:R-:W4:Y:S08]  /*0050*/  LDC.64 R4, c[0x0][0x218] ;  /* 0x00008600ff047b82 */ /* 0x000f300000000a00 */
[----:B------:R-:W5:Y:S08]  /*0060*/  LDC.64 R8, c[0x0][0x228] ;  /* 0x00008a00ff087b82 */ /* 0x000f700000000a00 */
[----:B------:R-:W5:Y:S01]  /*0070*/  LDC.64 R10, c[0x0][0x230] ;  /* 0x00008c00ff0a7b82 */ /* 0x000f620000000a00 */
[----:B-1----:R-:W-:-:S02]  /*0080*/  LOP3.LUT R0, R0, 0x7f, RZ, 0xc0, !PT ;  /* 0x0000007f00007812 */ /* 0x002fc400078ec0ff */
[----:B---3--:R-:W-:Y:S02]  /*0090*/  SHF.R.S32.HI R2, RZ, 0x18, R3 ;  /* 0x00000018ff027819 */ /* 0x008fe40000011403 */
[----:B------:R-:W-:Y:S02]  /*00a0*/  LEA R0, R3, R0, 0x7 ;  /* 0x0000000003007211 */ /* 0x000fe400078e38ff */
[----:B------:R-:W-:-:S04]  /*00b0*/  SGXT R3, R2, 0x1 ;  /* 0x000000010203781a */ /* 0x000fc80000000200 */
[----:B------:R-:W-:-:S04]  /*00c0*/  LEA.HI R3, R3, R0, RZ, 0x6 ;  /* 0x0000000003037211 */ /* 0x000fc800078f30ff */
[----:B------:R-:W-:-:S04]  /*00d0*/  LOP3.LUT R3, R3, 0xffffffc0, RZ, 0xc0, !PT ;  /* 0xffffffc003037812 */ /* 0x000fc800078ec0ff */
[----:B------:R-:W-:Y:S02]  /*00e0*/  IADD3 R13, R0, -R3, RZ ;  /* 0x80000003000d7210 */ /* 0x000fe40007ffe0ff */
[----:B------:R-:W1:Y:S03]  /*00f0*/  LDC.64 R2, c[0x0][0x210] ;  /* 0x00008400ff027b82 */ /* 0x000e660000000a00 */
[----:B--2---:R-:W-:-:S06]  /*0100*/  IMAD.WIDE R6, R13, 0x4, R6 ;  /* 0x000000040d067825 */ /* 0x004fcc00078e0206 */
[----:B------:R-:W2:Y:S01]  /*0110*/  LDG.E.EL R6, desc[UR4][R6.64] ;  /* 0x0000000406067981 */ /* 0x000ea2000c2e1900 */
[----:B----4-:R-:W-:-:S04]  /*0120*/  IMAD.WIDE R4, R13, 0x4, R4 ;  /* 0x000000040d047825 */ /* 0x010fc800078e0204 */
[C---:B-----5:R-:W-:Y:S02]  /*0130*/  IMAD.WIDE R8, R13.reuse, 0x4, R8 ;  /* 0x000000040d087825 */ /* 0x060fe400078e0208 */
[----:B------:R3:W4:Y:S02]  /*0140*/  LDG.E.EL R5, desc[UR4][R4.64] ;  /* 0x0000000404057981 */ /* 0x000724000c2e1900 */
[----:B0-----:R-:W-:Y:S02]  /*0150*/  IMAD.WIDE R10, R13, 0x4, R10 ;  /* 0x000000040d0a7825 */ /* 0x001fe400078e020a */
[----:B------:R-:W5:Y:S02]  /*0160*/  LDG.E.EL R8, desc[UR4][R8.64] ;  /* 0x0000000408087981 */ /* 0x000f64000c2e1900 */
[C---:B-1----:R-:W-:Y:S02]  /*0170*/  IMAD.WIDE R2, R0.reuse, 0x4, R2 ;  /* 0x0000000400027825 */ /* 0x042fe400078e0202 */
[----:B------:R-:W5:Y:S04]  /*0180*/  LDG.E.EL R11, desc[UR4][R10.64] ;  /* 0x000000040a0b7981 */ /* 0x000f68000c2e1900 */
[----:B------:R0:W4:Y:S01]  /*0190*/  LDG.E R12, desc[UR4][R2.64] ;  /* 0x00000004020c7981 */ /* 0x000122000c1e1900 */
[----:B---3--:R-:W-:Y:S01]  /*01a0*/  HFMA2.MMA R4, -RZ, RZ, 1.625, 0 ;  /* 0x3e800000ff047435 */ /* 0x008fe200000001ff */
[----:B0-----:R-:W0:Y:S02]  /*01b0*/  LDC.64 R2, c[0x0][0x238] ;  /* 0x00008e00ff027b82 */ /* 0x001e240000000a00 */
[----:B0-----:R-:W-:-:S04]  /*01c0*/  IMAD.WIDE R2, R0, 0x4, R2 ;  /* 0x0000000400027825 */ /* 0x001fc800078e0202 */
[----:B--2---:R-:W-:-:S04]  /*01d0*/  FADD R6, R6, 9.9999997473787516356e-06 ;  /* 0x3727c5ac06067421 */ /* 0x004fc80000000000 */
[----:B------:R-:W0:Y:S02]  /*01e0*/  MUFU.SQRT R7, R6 ;  /* 0x0000000600077308 */ /* 0x000e240000002000 */
[C---:B0-----:R-:W-:Y:S02]  /*01f0*/  FSETP.GT.AND P0, PT, R7.reuse, 8.50705917302346158658e+37, PT ;  /* 0x7e8000000700780b */ /* 0x041fe40003f04000 */
[----:B------:R-:W-:-:S11]  /*0200*/  FSETP.GEU.AND P1, PT, R7, 1.175494350822287508e-38, PT ;  /* 0x008000000700780b */ /* 0x000fd60003f2e000 */
[----:B------:R-:W-:-:S04]  /*0210*/  @P0 FMUL R7, R7, 0.25 ;  /* 0x3e80000007070820 */ /* 0x000fc80000400000 */
[----:B------:R-:W-:-:S06]  /*0220*/  @!P1 FMUL R7, R7, 16777216 ;  /* 0x4b80000007079820 */ /* 0x000fcc0000400000 */
[----:B------:R-:W0:Y:S01]  /*0230*/  MUFU.RCP R7, R7 ;  /* 0x0000000700077308 */ /* 0x000e220000001000 */
[----:B------:R-:W-:Y:S01]  /*0240*/  FSEL R4, R4, 1, P0 ;  /* 0x3f80000004047808 */ /* 0x000fe20000000000 */
[----:B----4-:R-:W-:-:S04]  /*0250*/  FADD R5, R12, -R5 ;  /* 0x800000050c057221 */ /* 0x010fc80000000000 */
[----:B------:R-:W-:-:S04]  /*0260*/  @!P1 FMUL R4, R4, 16777216 ;  /* 0x4b80000004049820 */ /* 0x000fc80000400000 */
[----:B0-----:R-:W-:-:S04]  /*0270*/  FMUL R4, R7, R4 ;  /* 0x0000000407047220 */ /* 0x001fc80000400000 */
[----:B------:R-:W-:-:S04]  /*0280*/  FMUL R4, R5, R4 ;  /* 0x0000000405047220 */ /* 0x000fc80000400000 */
[----:B-----5:R-:W-:-:S05]  /*0290*/  FFMA R4, R8, R4, R11 ;  /* 0x0000000408047223 */ /* 0x020fca000000000b */
[----:B------:R-:W-:-:S04]  /*02a0*/  FSETP.GEU.AND P0, PT, R4, RZ, PT ;  /* 0x000000ff0400720b */ /* 0x000fc80003f0e000 */
[----:B------:R-:W-:-:S05]  /*02b0*/  FSEL R5, R4, RZ, P0 ;  /* 0x000000ff04057208 */ /* 0x000fca0000000000 */
[----:B------:R-:W-:Y:S01]  /*02c0*/  STG.E desc[UR4][R2.64], R5 ;  /* 0x0000000502007986 */ /* 0x000fe2000c101904 */
[----:B------:R-:W-:Y:S05]  /*02d0*/  EXIT ;  /* 0x000000000000794d */ /* 0x000fea0003800000 */
.L_x_0:
[----:B------:R-:W-:-:S00]  /*02e0*/  BRA `(.L_x_0) ;  /* 0xfffffffc00fc7947 */ /* 0x000fc0000383ffff */
[----:B------:R-:W-:-:S00]  /*02f0*/  NOP ;  /* 0x0000000000007918 */ /* 0x000fc00000000000 */
        /* <DEDUP_REMOVED lines=8> */
.L_x_1:


//--------------------- .nv.global.init           --------------------------
	.section	.nv.global.init,"aw",@progbits
.nv.global.init:
	.type		_$_str,@object
	.size		_$_str,(_$_str_$_2 - _$_str)
_$_str:
        /*0000*/ 	.byte	0x5f, 0x5f, 0x43, 0x55, 0x44, 0x41, 0x5f, 0x46, 0x54, 0x5a, 0x00
	.type		_$_str_$_2,@object
	.size		_$_str_$_2,(.L_1 - _$_str_$_2)
_$_str_$_2:
        /*000b*/ 	.byte	0x5f, 0x5f, 0x43, 0x55, 0x44, 0x41, 0x5f, 0x50, 0x52, 0x45, 0x43, 0x5f, 0x53, 0x51, 0x52, 0x54
        /*001b*/ 	.byte	0x00
.L_1:


//--------------------- .nv.constant0.triton_poi_fused__native_batch_norm_legit_no_training_relu_17 --------------------------
	.section	.nv.constant0.triton_poi_fused__native_batch_norm_legit_no_training_relu_17,"a",@progbits
	.sectionflags	@""
	.align	4
.nv.constant0.triton_poi_fused__native_batch_norm_legit_no_training_relu_17:
	.zero		580
